	.headerflags	@"EF_CUDA_TEXMODE_UNIFIED EF_CUDA_64BIT_ADDRESS EF_CUDA_ACCELERATORS EF_CUDA_SM90 EF_CUDA_VIRTUAL_SM(EF_CUDA_SM90)"
	.elftype	@"ET_EXEC"


//--------------------- .nv.info                  --------------------------
	.section	.nv.info,"",@"SHT_CUDA_INFO"
	.align	4


	//----- nvinfo : EIATTR_REGCOUNT
	.align		4
        /*0000*/ 	.byte	0x04, 0x2f
        /*0002*/ 	.short	(.L_3 - .L_2)
	.align		4
.L_2:
        /*0004*/ 	.word	index@(triton_poi_fused__native_batch_norm_legit_no_training_relu_threshold_backward_24)
        /*0008*/ 	.word	0x00000020


	//----- nvinfo : EIATTR_MIN_STACK_SIZE
	.align		4
.L_3:
        /*000c*/ 	.byte	0x04, 0x12
        /*000e*/ 	.short	(.L_5 - .L_4)
	.align		4
.L_4:
        /*0010*/ 	.word	index@(triton_poi_fused__native_batch_norm_legit_no_training_relu_threshold_backward_24)
        /*0014*/ 	.word	0x00000000


	//----- nvinfo : EIATTR_FRAME_SIZE
	.align		4
.L_5:
        /*0018*/ 	.byte	0x04, 0x11
        /*001a*/ 	.short	(.L_7 - .L_6)
	.align		4
.L_6:
        /*001c*/ 	.word	index@(triton_poi_fused__native_batch_norm_legit_no_training_relu_threshold_backward_24)
        /*0020*/ 	.word	0x00000000


	//----- nvinfo : EIATTR_MIN_STACK_SIZE
	.align		4
.L_7:
        /*0024*/ 	.byte	0x04, 0x12
        /*0026*/ 	.short	(.L_9 - .L_8)
	.align		4
.L_8:
        /*0028*/ 	.word	index@(triton_poi_fused__native_batch_norm_legit_no_training_relu_threshold_backward_24)
        /*002c*/ 	.word	0x00000000
.L_9:


//--------------------- .nv.info.triton_poi_fused__native_batch_norm_legit_no_training_relu_threshold_backward_24 --------------------------
	.section	.nv.info.triton_poi_fused__native_batch_norm_legit_no_training_relu_threshold_backward_24,"",@"SHT_CUDA_INFO"
	.sectionflags	@""
	.align	4


	//----- nvinfo : EIATTR_CUDA_API_VERSION
	.align		4
        /*0000*/ 	.byte	0x04, 0x37
        /*0002*/ 	.short	(.L_11 - .L_10)
.L_10:
        /*0004*/ 	.word	0x0000007c


	//----- nvinfo : EIATTR_KPARAM_INFO
	.align		4
.L_11:
        /*0008*/ 	.byte	0x04, 0x17
        /*000a*/ 	.short	(.L_13 - .L_12)
.L_12:
        /*000c*/ 	.word	0x00000000
        /*0010*/ 	.short	0x0008
        /*0012*/ 	.short	0x003c
        /*0014*/ 	.byte	0x00, 0xf0, 0x11, 0x00


	//----- nvinfo : EIATTR_KPARAM_INFO
	.align		4
.L_13:
        /*0018*/ 	.byte	0x04, 0x17
        /*001a*/ 	.short	(.L_15 - .L_14)
.L_14:
        /*001c*/ 	.word	0x00000000
        /*0020*/ 	.short	0x0007
        /*0022*/ 	.short	0x0038
        /*0024*/ 	.byte	0x00, 0xf0, 0x11, 0x00


	//----- nvinfo : EIATTR_KPARAM_INFO
	.align		4
.L_15:
        /*0028*/ 	.byte	0x04, 0x17
        /*002a*/ 	.short	(.L_17 - .L_16)
.L_16:
        /*002c*/ 	.word	0x00000000
        /*0030*/ 	.short	0x0006
        /*0032*/ 	.short	0x0030
        /*0034*/ 	.byte	0x00, 0xf4, 0x21, 0x00


	//----- nvinfo : EIATTR_KPARAM_INFO
	.align		4
.L_17:
        /*0038*/ 	.byte	0x04, 0x17
        /*003a*/ 	.short	(.L_19 - .L_18)
.L_18:
        /*003c*/ 	.word	0x00000000
        /*0040*/ 	.short	0x0005
        /*0042*/ 	.short	0x0028
        /*0044*/ 	.byte	0x00, 0xf4, 0x21, 0x00


	//----- nvinfo : EIATTR_KPARAM_INFO
	.align		4
.L_19:
        /*0048*/ 	.byte	0x04, 0x17
        /*004a*/ 	.short	(.L_21 - .L_20)
.L_20:
        /*004c*/ 	.word	0x00000000
        /*0050*/ 	.short	0x0004
        /*0052*/ 	.short	0x0020
        /*0054*/ 	.byte	0x00, 0xf4, 0x21, 0x00


	//----- nvinfo : EIATTR_KPARAM_INFO
	.align		4
.L_21:
        /*0058*/ 	.byte	0x04, 0x17
        /*005a*/ 	.short	(.L_23 - .L_22)
.L_22:
        /*005c*/ 	.word	0x00000000
        /*0060*/ 	.short	0x0003
        /*0062*/ 	.short	0x0018
        /*0064*/ 	.byte	0x00, 0xf4, 0x21, 0x00


	//----- nvinfo : EIATTR_KPARAM_INFO
	.align		4
.L_23:
        /*0068*/ 	.byte	0x04, 0x17
        /*006a*/ 	.short	(.L_25 - .L_24)
.L_24:
        /*006c*/ 	.word	0x00000000
        /*0070*/ 	.short	0x0002
        /*0072*/ 	.short	0x0010
        /*0074*/ 	.byte	0x00, 0xf4, 0x21, 0x00


	//----- nvinfo : EIATTR_KPARAM_INFO
	.align		4
.L_25:
        /*0078*/ 	.byte	0x04, 0x17
        /*007a*/ 	.short	(.L_27 - .L_26)
.L_26:
        /*007c*/ 	.word	0x00000000
        /*0080*/ 	.short	0x0001
        /*0082*/ 	.short	0x0008
        /*0084*/ 	.byte	0x00, 0xf4, 0x21, 0x00


	//----- nvinfo : EIATTR_KPARAM_INFO
	.align		4
.L_27:
        /*0088*/ 	.byte	0x04, 0x17
        /*008a*/ 	.short	(.L_29 - .L_28)
.L_28:
        /*008c*/ 	.word	0x00000000
        /*0090*/ 	.short	0x0000
        /*0092*/ 	.short	0x0000
        /*0094*/ 	.byte	0x00, 0xf4, 0x21, 0x00


	//----- nvinfo : EIATTR_SPARSE_MMA_MASK
	.align		4
.L_29:
        /*0098*/ 	.byte	0x03, 0x50
        /*009a*/ 	.short	0x0000


	//----- nvinfo : EIATTR_MAXREG_COUNT
	.align		4
        /*009c*/ 	.byte	0x03, 0x1b
        /*009e*/ 	.short	0x00ff


	//----- nvinfo : EIATTR_EXIT_INSTR_OFFSETS
	.align		4
        /*00a0*/ 	.byte	0x04, 0x1c
        /*00a2*/ 	.short	(.L_31 - .L_30)


	//   ....[0]....
.L_30:
        /*00a4*/ 	.word	0x00001950


	//   ....[1]....
        /*00a8*/ 	.word	0x00001970


	//----- nvinfo : EIATTR_REQNTID
	.align		4
.L_31:
        /*00ac*/ 	.byte	0x04, 0x10
        /*00ae*/ 	.short	(.L_33 - .L_32)
.L_32:
        /*00b0*/ 	.word	0x00000100
        /*00b4*/ 	.word	0x00000001
        /*00b8*/ 	.word	0x00000001


	//----- nvinfo : EIATTR_CBANK_PARAM_SIZE
	.align		4
.L_33:
        /*00bc*/ 	.byte	0x03, 0x19
        /*00be*/ 	.short	0x0040


	//----- nvinfo : EIATTR_PARAM_CBANK
	.align		4
        /*00c0*/ 	.byte	0x04, 0x0a
        /*00c2*/ 	.short	(.L_35 - .L_34)
	.align		4
.L_34:
        /*00c4*/ 	.word	index@(.nv.constant0.triton_poi_fused__native_batch_norm_legit_no_training_relu_threshold_backward_24)
        /*00c8*/ 	.short	0x0210
        /*00ca*/ 	.short	0x0040


	//----- nvinfo : EIATTR_SW_WAR
	.align		4
.L_35:
        /*00cc*/ 	.byte	0x04, 0x36
        /*00ce*/ 	.short	(.L_37 - .L_36)
.L_36:
        /*00d0*/ 	.word	0x00000008
.L_37:


//--------------------- .nv.callgraph             --------------------------
	.section	.nv.callgraph,"",@"SHT_CUDA_CALLGRAPH"
	.align	4
	.sectionentsize	8
	.align		4
        /*0000*/ 	.word	0x00000000
	.align		4
        /*0004*/ 	.word	0xffffffff
	.align		4
        /*0008*/ 	.word	0x00000000
	.align		4
        /*000c*/ 	.word	0xfffffffe
	.align		4
        /*0010*/ 	.word	0x00000000
	.align		4
        /*0014*/ 	.word	0xfffffffd
	.align		4
        /*0018*/ 	.word	0x00000000
	.align		4
        /*001c*/ 	.word	0xfffffffc


//--------------------- .nv.constant4             --------------------------
	.section	.nv.constant4,"a",@progbits
	.align	8
	.align		8
.nv.constant4:
        /*0000*/ 	.dword	_$_str
	.align		8
        /*0008*/ 	.dword	_$_str_$_2


//--------------------- .text.triton_poi_fused__native_batch_norm_legit_no_training_relu_threshold_backward_24 --------------------------
	.section	.text.triton_poi_fused__native_batch_norm_legit_no_training_relu_threshold_backward_24,"ax",@progbits
	.sectionflags	@"SHF_BARRIERS=1"
	.align	128
        .global         triton_poi_fused__native_batch_norm_legit_no_training_relu_threshold_backward_24
        .type           triton_poi_fused__native_batch_norm_legit_no_training_relu_threshold_backward_24,@function
        .size           triton_poi_fused__native_batch_norm_legit_no_training_relu_threshold_backward_24,(.L_x_1 - triton_poi_fused__native_batch_norm_legit_no_training_relu_threshold_backward_24)
        .other          triton_poi_fused__native_batch_norm_legit_no_training_relu_threshold_backward_24,@"STO_CUDA_ENTRY STV_DEFAULT"
triton_poi_fused__native_batch_norm_legit_no_training_relu_threshold_backward_24:
.text.triton_poi_fused__native_batch_norm_legit_no_training_relu_threshold_backward_24:
[----:B------:R-:W0:Y:S01]  /*0000*/  LDC R1, c[0x0][0x28] ;  /* 0x00000a00ff017b82 */ /* 0x000e220000000800 */
[----:B------:R-:W1:Y:S07]  /*0010*/  S2R R20, SR_TID.X ;  /* 0x0000000000147919 */ /* 0x000e6e0000002100 */
[----:B------:R-:W2:Y:S01]  /*0020*/  LDC.64 R26, c[0x0][0x210] ;  /* 0x00008400ff1a7b82 */ /* 0x000ea20000000a00 */
[----:B------:R-:W-:Y:S01]  /*0030*/  ULDC.64 UR6, c[0x0][0x208] ;  /* 0x0000820000067ab9 */ /* 0x000fe20000000a00 */
[----:B------:R-:W3:Y:S01]  /*0040*/  S2R R3, SR_CTAID.Y ;  /* 0x0000000000037919 */ /* 0x000ee20000002600 */
[----:B------:R-:W4:Y:S01]  /*0050*/  S2R R22, SR_CTAID.X ;  /* 0x0000000000167919 */ /* 0x000f220000002500 */
[----:B-1----:R-:W-:Y:S01]  /*0060*/  IMAD.SHL.U32 R2, R20, 0x10, RZ ;  /* 0x0000001014027824 */ /* 0x002fe200078e00ff */
[----:B------:R-:W-:-:S04]  /*0070*/  SHF.R.U32.HI R7, RZ, 0x4, R20 ;  /* 0x00000004ff077819 */ /* 0x000fc80000011614 */
[----:B------:R-:W-:Y:S02]  /*0080*/  LOP3.LUT R0, R2, 0xf0, RZ, 0xc0, !PT ;  /* 0x000000f002007812 */ /* 0x000fe400078ec0ff */
[----:B------:R-:W-:Y:S01]  /*0090*/  SGXT.U32 R7, R7, 0x4 ;  /* 0x000000040707781a */ /* 0x000fe20000000000 */
[----:B----4-:R-:W-:Y:S01]  /*00a0*/  IMAD.SHL.U32 R22, R22, 0x10, RZ ;  /* 0x0000001016167824 */ /* 0x010fe200078e00ff */
[----:B---3--:R-:W-:-:S04]  /*00b0*/  PRMT R0, R0, 0x6540, R3 ;  /* 0x0000654000007816 */ /* 0x008fc80000000003 */
[C---:B------:R-:W-:Y:S01]  /*00c0*/  LOP3.LUT R4, R0.reuse, 0x4, RZ, 0xfc, !PT ;  /* 0x0000000400047812 */ /* 0x040fe200078efcff */
[C---:B------:R-:W-:Y:S01]  /*00d0*/  IMAD.HI R8, R0.reuse, 0x66666667, RZ ;  /* 0x6666666700087827 */ /* 0x040fe200078e02ff */
[C---:B------:R-:W-:Y:S02]  /*00e0*/  LOP3.LUT R5, R0.reuse, 0x8, RZ, 0xfc, !PT ;  /* 0x0000000800057812 */ /* 0x040fe400078efcff */
[----:B------:R-:W-:Y:S02]  /*00f0*/  LOP3.LUT R6, R0, 0xc, RZ, 0xfc, !PT ;  /* 0x0000000c00067812 */ /* 0x000fe400078efcff */
[----:B------:R-:W-:Y:S01]  /*0100*/  SHF.R.U32.HI R9, RZ, 0x1f, R8 ;  /* 0x0000001fff097819 */ /* 0x000fe20000011608 */
[----:B------:R-:W-:Y:S01]  /*0110*/  IMAD.HI R10, R5, 0x66666667, RZ ;  /* 0x66666667050a7827 */ /* 0x000fe200078e02ff */
[----:B------:R-:W-:Y:S02]  /*0120*/  LOP3.LUT R7, R22, R7, RZ, 0xfc, !PT ;  /* 0x0000000716077212 */ /* 0x000fe400078efcff */
[----:B------:R-:W-:Y:S01]  /*0130*/  LEA.HI.SX32 R9, R8, R9, 0x18 ;  /* 0x0000000908097211 */ /* 0x000fe200078fc2ff */
[----:B------:R-:W-:Y:S01]  /*0140*/  IMAD.HI R8, R4, 0x66666667, RZ ;  /* 0x6666666704087827 */ /* 0x000fe200078e02ff */
[----:B------:R-:W-:-:S02]  /*0150*/  SHF.R.U32.HI R13, RZ, 0x1f, R10 ;  /* 0x0000001fff0d7819 */ /* 0x000fc4000001160a */
[----:B------:R-:W-:Y:S01]  /*0160*/  ISETP.GE.AND P0, PT, R7, 0x100, PT ;  /* 0x000001000700780c */ /* 0x000fe20003f06270 */
[----:B------:R-:W-:Y:S01]  /*0170*/  IMAD.HI R12, R6, 0x66666667, RZ ;  /* 0x66666667060c7827 */ /* 0x000fe200078e02ff */
[----:B------:R-:W-:Y:S02]  /*0180*/  SHF.R.U32.HI R11, RZ, 0x1f, R8 ;  /* 0x0000001fff0b7819 */ /* 0x000fe40000011608 */
[----:B------:R-:W-:Y:S01]  /*0190*/  LEA.HI.SX32 R10, R10, R13, 0x18 ;  /* 0x0000000d0a0a7211 */ /* 0x000fe200078fc2ff */
[C---:B------:R-:W-:Y:S01]  /*01a0*/  IMAD R7, R9.reuse, 0x100, R7 ;  /* 0x0000010009077824 */ /* 0x040fe200078e0207 */
[----:B------:R-:W-:Y:S01]  /*01b0*/  SHF.R.U32.HI R15, RZ, 0x1f, R12 ;  /* 0x0000001fff0f7819 */ /* 0x000fe2000001160c */
[----:B------:R-:W-:Y:S01]  /*01c0*/  IMAD R9, R9, -0x280, R0 ;  /* 0xfffffd8009097824 */ /* 0x000fe200078e0200 */
[----:B------:R-:W-:Y:S01]  /*01d0*/  LEA.HI.SX32 R11, R8, R11, 0x18 ;  /* 0x0000000b080b7211 */ /* 0x000fe200078fc2ff */
[----:B------:R-:W-:Y:S01]  /*01e0*/  IMAD R8, R7, 0x280, RZ ;  /* 0x0000028007087824 */ /* 0x000fe200078e02ff */
[----:B------:R-:W-:Y:S01]  /*01f0*/  LEA.HI.SX32 R15, R12, R15, 0x18 ;  /* 0x0000000f0c0f7211 */ /* 0x000fe200078fc2ff */
[----:B------:R-:W-:Y:S01]  /*0200*/  IMAD R10, R10, -0x280, R5 ;  /* 0xfffffd800a0a7824 */ /* 0x000fe200078e0205 */
[----:B------:R-:W-:Y:S01]  /*0210*/  ISETP.LT.AND P0, PT, R0, 0xa00, !P0 ;  /* 0x00000a000000780c */ /* 0x000fe20004701270 */
[----:B------:R-:W-:Y:S01]  /*0220*/  IMAD R11, R11, -0x280, R4 ;  /* 0xfffffd800b0b7824 */ /* 0x000fe200078e0204 */
[----:B------:R-:W-:Y:S01]  /*0230*/  CS2R R4, SRZ ;  /* 0x0000000000047805 */ /* 0x000fe2000001ff00 */
[----:B------:R-:W-:Y:S01]  /*0240*/  IMAD R15, R15, -0x280, R6 ;  /* 0xfffffd800f0f7824 */ /* 0x000fe200078e0206 */
[----:B------:R-:W-:Y:S01]  /*0250*/  CS2R R6, SRZ ;  /* 0x0000000000067805 */ /* 0x000fe2000001ff00 */
[----:B------:R-:W-:-:S02]  /*0260*/  IMAD.IADD R13, R11, 0x1, R8 ;  /* 0x000000010b0d7824 */ /* 0x000fc400078e0208 */
[--C-:B------:R-:W-:Y:S02]  /*0270*/  IMAD.IADD R0, R9, 0x1, R8.reuse ;  /* 0x0000000109007824 */ /* 0x100fe400078e0208 */
[--C-:B------:R-:W-:Y:S01]  /*0280*/  IMAD.IADD R25, R10, 0x1, R8.reuse ;  /* 0x000000010a197824 */ /* 0x100fe200078e0208 */
[----:B------:R-:W-:Y:S01]  /*0290*/  CS2R R10, SRZ ;  /* 0x00000000000a7805 */ /* 0x000fe2000001ff00 */
[----:B------:R-:W-:Y:S01]  /*02a0*/  IMAD.IADD R15, R15, 0x1, R8 ;  /* 0x000000010f0f7824 */ /* 0x000fe200078e0208 */
[----:B------:R-:W-:Y:S01]  /*02b0*/  CS2R R8, SRZ ;  /* 0x0000000000087805 */ /* 0x000fe2000001ff00 */
[--C-:B--2---:R-:W-:Y:S01]  /*02c0*/  IMAD.WIDE R12, R13, 0x4, R26.reuse ;  /* 0x000000040d0c7825 */ /* 0x104fe200078e021a */
[----:B------:R-:W-:Y:S02]  /*02d0*/  CS2R R16, SRZ ;  /* 0x0000000000107805 */ /* 0x000fe4000001ff00 */
[----:B------:R-:W-:Y:S01]  /*02e0*/  CS2R R18, SRZ ;  /* 0x0000000000127805 */ /* 0x000fe2000001ff00 */
[--C-:B------:R-:W-:Y:S01]  /*02f0*/  IMAD.WIDE R28, R0, 0x4, R26.reuse ;  /* 0x00000004001c7825 */ /* 0x100fe200078e021a */
[----:B------:R1:W2:Y:S03]  /*0300*/  @P0 LDG.E.EL.128 R8, desc[UR6][R12.64] ;  /* 0x000000060c080981 */ /* 0x0002a6000c2e1d00 */
[--C-:B------:R-:W-:Y:S01]  /*0310*/  IMAD.WIDE R24, R25, 0x4, R26.reuse ;  /* 0x0000000419187825 */ /* 0x100fe200078e021a */
[----:B------:R3:W4:Y:S03]  /*0320*/  @P0 LDG.E.EL.128 R4, desc[UR6][R28.64] ;  /* 0x000000061c040981 */ /* 0x000726000c2e1d00 */
[----:B------:R-:W-:Y:S01]  /*0330*/  IMAD.WIDE R26, R15, 0x4, R26 ;  /* 0x000000040f1a7825 */ /* 0x000fe200078e021a */
[----:B------:R-:W-:-:S02]  /*0340*/  CS2R R14, SRZ ;  /* 0x00000000000e7805 */ /* 0x000fc4000001ff00 */
[----:B-1----:R-:W-:Y:S02]  /*0350*/  CS2R R12, SRZ ;  /* 0x00000000000c7805 */ /* 0x002fe4000001ff00 */
[----:B------:R-:W5:Y:S01]  /*0360*/  @P0 LDG.E.EL.128 R16, desc[UR6][R26.64] ;  /* 0x000000061a100981 */ /* 0x000f62000c2e1d00 */
[----:B------:R-:W1:Y:S03]  /*0370*/  S2UR UR5, SR_CgaCtaId ;  /* 0x00000000000579c3 */ /* 0x000e660000008800 */
[----:B------:R3:W5:Y:S01]  /*0380*/  @P0 LDG.E.EL.128 R12, desc[UR6][R24.64] ;  /* 0x00000006180c0981 */ /* 0x000762000c2e1d00 */
[----:B------:R-:W-:Y:S01]  /*0390*/  LOP3.LUT R2, R2, 0xff0, RZ, 0xc0, !PT ;  /* 0x00000ff002027812 */ /* 0x000fe200078ec0ff */
[----:B------:R-:W-:Y:S01]  /*03a0*/  UMOV UR4, 0x400 ;  /* 0x0000040000047882 */ /* 0x000fe20000000000 */
[C---:B------:R-:W-:Y:S02]  /*03b0*/  PRMT R21, R20.reuse, 0x6540, R3 ;  /* 0x0000654014157816 */ /* 0x040fe40000000003 */
[----:B---3--:R-:W3:Y:S01]  /*03c0*/  LDC.64 R28, c[0x0][0x220] ;  /* 0x00008800ff1c7b82 */ /* 0x008ee20000000a00 */
[----:B------:R-:W-:-:S05]  /*03d0*/  LOP3.LUT R25, R20, 0xf0, RZ, 0xc0, !PT ;  /* 0x000000f014197812 */ /* 0x000fca00078ec0ff */
[----:B------:R-:W-:Y:S01]  /*03e0*/  IMAD.IADD R2, R2, 0x1, R25 ;  /* 0x0000000102027824 */ /* 0x000fe200078e0219 */
[----:B01----:R-:W-:-:S06]  /*03f0*/  UPRMT UR4, UR5, 0x654, UR4 ;  /* 0x0000065405047896 */ /* 0x003fcc0008000004 */
[----:B------:R-:W-:Y:S01]  /*0400*/  LEA R26, R2, UR4, 0x2 ;  /* 0x00000004021a7c11 */ /* 0x000fe2000f8e10ff */
[----:B------:R-:W-:-:S05]  /*0410*/  IMAD.HI R23, R21, 0x66666667, RZ ;  /* 0x6666666715177827 */ /* 0x000fca00078e02ff */
[----:B------:R-:W-:Y:S02]  /*0420*/  SHF.R.U32.HI R24, RZ, 0x1f, R23 ;  /* 0x0000001fff187819 */ /* 0x000fe40000011617 */
[----:B------:R-:W-:Y:S02]  /*0430*/  ISETP.GE.AND P1, PT, R21, 0xa00, PT ;  /* 0x00000a001500780c */ /* 0x000fe40003f26270 */
[----:B------:R-:W-:-:S05]  /*0440*/  LEA.HI.SX32 R23, R23, R24, 0x18 ;  /* 0x0000001817177211 */ /* 0x000fca00078fc2ff */
[----:B------:R-:W-:Y:S02]  /*0450*/  IMAD R21, R23, -0x280, R21 ;  /* 0xfffffd8017157824 */ /* 0x000fe400078e0215 */
[----:B------:R-:W-:Y:S02]  /*0460*/  IMAD.MOV.U32 R23, RZ, RZ, RZ ;  /* 0x000000ffff177224 */ /* 0x000fe400078e00ff */
[----:B---3--:R-:W-:-:S04]  /*0470*/  IMAD.WIDE R24, R21, 0x4, R28 ;  /* 0x0000000415187825 */ /* 0x008fc800078e021c */
[----:B------:R-:W-:Y:S01]  /*0480*/  IMAD.MOV.U32 R28, RZ, RZ, RZ ;  /* 0x000000ffff1c7224 */ /* 0x000fe200078e00ff */
[----:B--2---:R-:W-:Y:S04]  /*0490*/  STS.128 [R26+0x10], R8 ;  /* 0x000010081a007388 */ /* 0x004fe80000000c00 */
[----:B----4-:R0:W-:Y:S04]  /*04a0*/  STS.128 [R26], R4 ;  /* 0x000000041a007388 */ /* 0x0101e80000000c00 */
[----:B-----5:R-:W-:Y:S04]  /*04b0*/  STS.128 [R26+0x30], R16 ;  /* 0x000030101a007388 */ /* 0x020fe80000000c00 */
[----:B------:R1:W-:Y:S01]  /*04c0*/  STS.128 [R26+0x20], R12 ;  /* 0x0000200c1a007388 */ /* 0x0003e20000000c00 */
[----:B------:R-:W-:Y:S08]  /*04d0*/  BAR.SYNC.DEFER_BLOCKING 0x0 ;  /* 0x0000000000007b1d */ /* 0x000ff00000010000 */
[----:B0-----:R-:W0:Y:S08]  /*04e0*/  LDC.64 R6, c[0x0][0x228] ;  /* 0x00008a00ff067b82 */ /* 0x001e300000000a00 */
[----:B-1----:R-:W1:Y:S08]  /*04f0*/  LDC.64 R26, c[0x0][0x218] ;  /* 0x00008600ff1a7b82 */ /* 0x002e700000000a00 */
[----:B------:R-:W2:Y:S01]  /*0500*/  LDC.64 R4, c[0x0][0x230] ;  /* 0x00008c00ff047b82 */ /* 0x000ea20000000a00 */
[----:B------:R-:W3:Y:S01]  /*0510*/  @!P1 LDG.E.EL R23, desc[UR6][R24.64] ;  /* 0x0000000618179981 */ /* 0x000ee2000c2e1900 */
[----:B------:R-:W-:-:S02]  /*0520*/  IMAD.MOV.U32 R10, RZ, RZ, RZ ;  /* 0x000000ffff0a7224 */ /* 0x000fc400078e00ff */
[----:B------:R-:W-:Y:S02]  /*0530*/  IMAD.MOV.U32 R17, RZ, RZ, RZ ;  /* 0x000000ffff117224 */ /* 0x000fe400078e00ff */
[----:B0-----:R-:W-:-:S05]  /*0540*/  IMAD.WIDE R6, R21, 0x4, R6 ;  /* 0x0000000415067825 */ /* 0x001fca00078e0206 */
[----:B------:R-:W4:Y:S01]  /*0550*/  @!P1 LDG.E.EL R10, desc[UR6][R6.64] ;  /* 0x00000006060a9981 */ /* 0x000f22000c2e1900 */
[----:B-1----:R-:W-:-:S05]  /*0560*/  IMAD.WIDE R26, R21, 0x4, R26 ;  /* 0x00000004151a7825 */ /* 0x002fca00078e021a */
[----:B------:R0:W5:Y:S01]  /*0570*/  @!P1 LDG.E.EL R28, desc[UR6][R26.64] ;  /* 0x000000061a1c9981 */ /* 0x000162000c2e1900 */
[----:B--2---:R-:W-:-:S05]  /*0580*/  IMAD.WIDE R8, R21, 0x4, R4 ;  /* 0x0000000415087825 */ /* 0x004fca00078e0204 */
[----:B------:R1:W4:Y:S01]  /*0590*/  @!P1 LDG.E.EL R17, desc[UR6][R8.64] ;  /* 0x0000000608119981 */ /* 0x000322000c2e1900 */
[----:B------:R-:W-:-:S04]  /*05a0*/  LOP3.LUT R4, R20, 0xff, RZ, 0xc0, !PT ;  /* 0x000000ff14047812 */ /* 0x000fc800078ec0ff */
[----:B------:R-:W-:-:S05]  /*05b0*/  LEA R12, R4, UR4, 0x2 ;  /* 0x00000004040c7c11 */ /* 0x000fca000f8e10ff */
[----:B------:R-:W5:Y:S04]  /*05c0*/  LDS R13, [R12+0x3fc0] ;  /* 0x003fc0000c0d7984 */ /* 0x000f680000000800 */
[----:B------:R-:W2:Y:S04]  /*05d0*/  LDS R21, [R12+0x880] ;  /* 0x000880000c157984 */ /* 0x000ea80000000800 */
[----:B0-----:R-:W0:Y:S04]  /*05e0*/  LDS R26, [R12+0x1540] ;  /* 0x001540000c1a7984 */ /* 0x001e280000000800 */
[----:B------:R-:W0:Y:S04]  /*05f0*/  LDS R29, [R12+0x3740] ;  /* 0x003740000c1d7984 */ /* 0x000e280000000800 */
[----:B------:R-:W-:Y:S04]  /*0600*/  LDS R24, [R12] ;  /* 0x000000000c187984 */ /* 0x000fe80000000800 */
[----:B------:R-:W-:Y:S04]  /*0610*/  LDS R18, [R12+0x1100] ;  /* 0x001100000c127984 */ /* 0x000fe80000000800 */
[----:B------:R-:W-:Y:S04]  /*0620*/  LDS R19, [R12+0x2200] ;  /* 0x002200000c137984 */ /* 0x000fe80000000800 */
[----:B------:R-:W-:Y:S04]  /*0630*/  LDS R4, [R12+0x3300] ;  /* 0x003300000c047984 */ /* 0x000fe80000000800 */
[----:B------:R-:W-:Y:S04]  /*0640*/  LDS R5, [R12+0x3b80] ;  /* 0x003b80000c057984 */ /* 0x000fe80000000800 */
[----:B------:R-:W-:Y:S04]  /*0650*/  LDS R27, [R12+0x440] ;  /* 0x000440000c1b7984 */ /* 0x000fe80000000800 */
[----:B------:R-:W-:Y:S04]  /*0660*/  LDS R15, [R12+0xcc0] ;  /* 0x000cc0000c0f7984 */ /* 0x000fe80000000800 */
[----:B------:R-:W-:Y:S04]  /*0670*/  LDS R25, [R12+0x1980] ;  /* 0x001980000c197984 */ /* 0x000fe80000000800 */
[----:B------:R-:W-:Y:S04]  /*0680*/  LDS R11, [R12+0x1dc0] ;  /* 0x001dc0000c0b7984 */ /* 0x000fe80000000800 */
[----:B-1----:R-:W-:Y:S04]  /*0690*/  LDS R9, [R12+0x2a80] ;  /* 0x002a80000c097984 */ /* 0x002fe80000000800 */
[----:B------:R-:W-:Y:S01]  /*06a0*/  LDS R7, [R12+0x2ec0] ;  /* 0x002ec0000c077984 */ /* 0x000fe20000000800 */
[----:B------:R-:W-:Y:S01]  /*06b0*/  IMAD.MOV.U32 R6, RZ, RZ, 0x3e800000 ;  /* 0x3e800000ff067424 */ /* 0x000fe200078e00ff */
[----:B------:R-:W1:Y:S01]  /*06c0*/  S2UR UR4, SR_CgaCtaId ;  /* 0x00000000000479c3 */ /* 0x000e620000008800 */
[----:B------:R-:W0:Y:S01]  /*06d0*/  S2R R8, SR_TID.X ;  /* 0x0000000000087919 */ /* 0x000e220000002100 */
[----:B------:R-:W-:-:S02]  /*06e0*/  UMOV UR5, 0x400 ;  /* 0x0000040000057882 */ /* 0x000fc40000000000 */
[----:B-1----:R-:W-:Y:S01]  /*06f0*/  UPRMT UR4, UR4, 0x654, UR5 ;  /* 0x0000065404047896 */ /* 0x002fe20008000005 */
[----:B0-----:R-:W-:Y:S02]  /*0700*/  IMAD.SHL.U32 R8, R8, 0x4, RZ ;  /* 0x0000000408087824 */ /* 0x001fe400078e00ff */
[----:B---3--:R-:W-:-:S04]  /*0710*/  FADD R23, R23, 9.9999997473787516356e-06 ;  /* 0x3727c5ac17177421 */ /* 0x008fc80000000000 */
[----:B------:R0:W1:Y:S02]  /*0720*/  MUFU.SQRT R16, R23 ;  /* 0x0000001700107308 */ /* 0x0000640000002000 */
[----:B0-----:R-:W0:Y:S01]  /*0730*/  LDS R23, [R12+0x2640] ;  /* 0x002640000c177984 */ /* 0x001e220000000800 */
[C---:B-1----:R-:W-:Y:S02]  /*0740*/  FSETP.GT.AND P1, PT, R16.reuse, 8.50705917302346158658e+37, PT ;  /* 0x7e8000001000780b */ /* 0x042fe40003f24000 */
[----:B------:R-:W-:-:S11]  /*0750*/  FSETP.GEU.AND P2, PT, R16, 1.175494350822287508e-38, PT ;  /* 0x008000001000780b */ /* 0x000fd60003f4e000 */
[----:B------:R-:W-:-:S04]  /*0760*/  @P1 FMUL R16, R16, 0.25 ;  /* 0x3e80000010101820 */ /* 0x000fc80000400000 */
[----:B------:R-:W-:-:S04]  /*0770*/  @!P2 FMUL R16, R16, 16777216 ;  /* 0x4b8000001010a820 */ /* 0x000fc80000400000 */
[----:B------:R-:W1:Y:S01]  /*0780*/  MUFU.RCP R14, R16 ;  /* 0x00000010000e7308 */ /* 0x000e620000001000 */
[----:B------:R-:W-:Y:S01]  /*0790*/  FSEL R6, R6, 1, P1 ;  /* 0x3f80000006067808 */ /* 0x000fe20000800000 */
[----:B-----5:R-:W-:-:S04]  /*07a0*/  FADD R13, R13, -R28 ;  /* 0x8000001c0d0d7221 */ /* 0x020fc80000000000 */
[----:B------:R-:W-:Y:S01]  /*07b0*/  @!P2 FMUL R6, R6, 16777216 ;  /* 0x4b8000000606a820 */ /* 0x000fe20000400000 */
[--C-:B--2---:R-:W-:Y:S01]  /*07c0*/  FADD R21, R21, -R28.reuse ;  /* 0x8000001c15157221 */ /* 0x104fe20000000000 */
[--C-:B------:R-:W-:Y:S01]  /*07d0*/  FADD R26, R26, -R28.reuse ;  /* 0x8000001c1a1a7221 */ /* 0x100fe20000000000 */
[--C-:B------:R-:W-:Y:S01]  /*07e0*/  FADD R29, R29, -R28.reuse ;  /* 0x8000001c1d1d7221 */ /* 0x100fe20000000000 */
[----:B-1----:R-:W-:Y:S01]  /*07f0*/  FMUL R14, R14, R6 ;  /* 0x000000060e0e7220 */ /* 0x002fe20000400000 */
[----:B0-----:R-:W-:-:S03]  /*0800*/  FADD R23, R23, -R28 ;  /* 0x8000001c17177221 */ /* 0x001fc60000000000 */
[C---:B------:R-:W-:Y:S01]  /*0810*/  FMUL R13, R14.reuse, R13 ;  /* 0x0000000d0e0d7220 */ /* 0x040fe20000400000 */
[----:B------:R-:W-:Y:S01]  /*0820*/  FMUL R21, R14, R21 ;  /* 0x000000150e157220 */ /* 0x000fe20000400000 */
[--C-:B------:R-:W-:Y:S01]  /*0830*/  FADD R24, R24, -R28.reuse ;  /* 0x8000001c18187221 */ /* 0x100fe20000000000 */
        /* <DEDUP_REMOVED lines=9> */
[-CC-:B----4-:R-:W-:Y:S01]  /*08d0*/  FFMA R13, R13, R10.reuse, R17.reuse ;  /* 0x0000000a0d0d7223 */ /* 0x190fe20000000011 */
[--C-:B------:R-:W-:Y:S01]  /*08e0*/  FFMA R21, R21, R10, R17.reuse ;  /* 0x0000000a15157223 */ /* 0x100fe20000000011 */
[----:B------:R-:W-:Y:S01]  /*08f0*/  FADD R7, R7, -R28 ;  /* 0x8000001c07077221 */ /* 0x000fe20000000000 */
[C---:B------:R-:W-:Y:S01]  /*0900*/  FMUL R26, R14.reuse, R26 ;  /* 0x0000001a0e1a7220 */ /* 0x040fe20000400000 */
        /* <DEDUP_REMOVED lines=12> */
[----:B------:R-:W-:Y:S01]  /*09d0*/  FMUL R14, R14, R7 ;  /* 0x000000070e0e7220 */ /* 0x000fe20000400000 */
[-CC-:B------:R-:W-:Y:S01]  /*09e0*/  FFMA R26, R26, R10.reuse, R17.reuse ;  /* 0x0000000a1a1a7223 */ /* 0x180fe20000000011 */
[-CC-:B------:R-:W-:Y:S01]  /*09f0*/  FFMA R23, R23, R10.reuse, R17.reuse ;  /* 0x0000000a17177223 */ /* 0x180fe20000000011 */
[----:B------:R-:W-:Y:S01]  /*0a00*/  FFMA R6, R6, R10, R17 ;  /* 0x0000000a06067223 */ /* 0x000fe20000000011 */
[----:B------:R-:W-:-:S02]  /*0a10*/  FSETP.GEU.AND P5, PT, R21, RZ, PT ;  /* 0x000000ff1500720b */ /* 0x000fc40003fae000 */
[----:B------:R-:W-:Y:S01]  /*0a20*/  FSETP.GEU.AND P2, PT, R13, RZ, PT ;  /* 0x000000ff0d00720b */ /* 0x000fe20003f4e000 */
[-CC-:B------:R-:W-:Y:S01]  /*0a30*/  FFMA R24, R24, R10.reuse, R17.reuse ;  /* 0x0000000a18187223 */ /* 0x180fe20000000011 */
        /* <DEDUP_REMOVED lines=9> */
[----:B------:R-:W-:Y:S01]  /*0ad0*/  FFMA R17, R14, R10, R17 ;  /* 0x0000000a0e117223 */ /* 0x000fe20000000011 */
[----:B------:R-:W-:Y:S01]  /*0ae0*/  FSEL R21, R21, RZ, P5 ;  /* 0x000000ff15157208 */ /* 0x000fe20002800000 */
[----:B------:R-:W-:Y:S01]  /*0af0*/  IMAD.SHL.U32 R10, R20, 0x10, RZ ;  /* 0x00000010140a7824 */ /* 0x000fe200078e00ff */
[----:B------:R-:W-:-:S02]  /*0b00*/  FSEL R13, R13, RZ, P2 ;  /* 0x000000ff0d0d7208 */ /* 0x000fc40001000000 */
[----:B------:R-:W-:Y:S02]  /*0b10*/  FSETP.GEU.AND P6, PT, R6, RZ, PT ;  /* 0x000000ff0600720b */ /* 0x000fe40003fce000 */
[C---:B------:R-:W-:Y:S02]  /*0b20*/  FSETP.GEU.AND P5, PT, R23.reuse, RZ, PT ;  /* 0x000000ff1700720b */ /* 0x040fe40003fae000 */
[----:B------:R-:W-:Y:S02]  /*0b30*/  FSETP.GEU.AND P2, PT, R26, RZ, PT ;  /* 0x000000ff1a00720b */ /* 0x000fe40003f4e000 */
[----:B------:R-:W-:Y:S02]  /*0b40*/  FSEL R6, R6, RZ, P6 ;  /* 0x000000ff06067208 */ /* 0x000fe40003000000 */
[----:B------:R-:W-:Y:S02]  /*0b50*/  FSEL R23, R23, RZ, P5 ;  /* 0x000000ff17177208 */ /* 0x000fe40002800000 */
[----:B------:R-:W-:-:S02]  /*0b60*/  FSEL R26, R26, RZ, P2 ;  /* 0x000000ff1a1a7208 */ /* 0x000fc40001000000 */
[----:B------:R-:W-:Y:S02]  /*0b70*/  LOP3.LUT R10, R10, 0xff0, RZ, 0xc0, !PT ;  /* 0x00000ff00a0a7812 */ /* 0x000fe400078ec0ff */
[----:B------:R-:W-:Y:S02]  /*0b80*/  FSETP.GEU.AND P3, PT, R18, RZ, PT ;  /* 0x000000ff1200720b */ /* 0x000fe40003f6e000 */
[----:B------:R-:W-:Y:S02]  /*0b90*/  FSETP.GEU.AND P4, PT, R19, RZ, PT ;  /* 0x000000ff1300720b */ /* 0x000fe40003f8e000 */
[----:B------:R-:W-:Y:S02]  /*0ba0*/  FSETP.GEU.AND P6, PT, R27, RZ, PT ;  /* 0x000000ff1b00720b */ /* 0x000fe40003fce000 */
[----:B------:R-:W-:Y:S02]  /*0bb0*/  FSETP.GEU.AND P5, PT, R5, RZ, PT ;  /* 0x000000ff0500720b */ /* 0x000fe40003fae000 */
[----:B------:R-:W-:-:S02]  /*0bc0*/  FSETP.GEU.AND P2, PT, R4, RZ, PT ;  /* 0x000000ff0400720b */ /* 0x000fc40003f4e000 */
[----:B------:R-:W-:Y:S02]  /*0bd0*/  LEA.HI R29, R10, UR4, RZ, 0x1e ;  /* 0x000000040a1d7c11 */ /* 0x000fe4000f8ff0ff */
[----:B------:R-:W-:Y:S02]  /*0be0*/  FSEL R27, R27, RZ, P6 ;  /* 0x000000ff1b1b7208 */ /* 0x000fe40003000000 */
[----:B------:R-:W-:Y:S02]  /*0bf0*/  FSEL R5, R5, RZ, P5 ;  /* 0x000000ff05057208 */ /* 0x000fe40002800000 */
[----:B------:R-:W-:Y:S02]  /*0c00*/  FSEL R4, R4, RZ, P2 ;  /* 0x000000ff04047208 */ /* 0x000fe40001000000 */
[----:B------:R-:W-:Y:S02]  /*0c10*/  FSEL R19, R19, RZ, P4 ;  /* 0x000000ff13137208 */ /* 0x000fe40002000000 */
[----:B------:R-:W-:-:S02]  /*0c20*/  FSEL R18, R18, RZ, P3 ;  /* 0x000000ff12127208 */ /* 0x000fc40001800000 */
[----:B------:R-:W-:Y:S02]  /*0c30*/  FSETP.GEU.AND P1, PT, R24, RZ, PT ;  /* 0x000000ff1800720b */ /* 0x000fe40003f2e000 */
[----:B------:R-:W-:Y:S02]  /*0c40*/  FSETP.GEU.AND P6, PT, R15, RZ, PT ;  /* 0x000000ff0f00720b */ /* 0x000fe40003fce000 */
[----:B------:R-:W-:Y:S02]  /*0c50*/  FSETP.GEU.AND P5, PT, R12, RZ, PT ;  /* 0x000000ff0c00720b */ /* 0x000fe40003fae000 */
[----:B------:R-:W-:Y:S02]  /*0c60*/  FSETP.GEU.AND P2, PT, R7, RZ, PT ;  /* 0x000000ff0700720b */ /* 0x000fe40003f4e000 */
[----:B------:R-:W-:Y:S02]  /*0c70*/  FSETP.GEU.AND P4, PT, R17, RZ, PT ;  /* 0x000000ff1100720b */ /* 0x000fe40003f8e000 */
[----:B------:R-:W-:Y:S01]  /*0c80*/  FSETP.GEU.AND P3, PT, R16, RZ, PT ;  /* 0x000000ff1000720b */ /* 0x000fe20003f6e000 */
[----:B------:R-:W-:Y:S01]  /*0c90*/  IMAD R29, R10, 0x4, R29 ;  /* 0x000000040a1d7824 */ /* 0x000fe200078e021d */
[----:B------:R-:W-:Y:S01]  /*0ca0*/  BAR.SYNC.DEFER_BLOCKING 0x0 ;  /* 0x0000000000007b1d */ /* 0x000fe20000010000 */
[----:B------:R-:W-:-:S02]  /*0cb0*/  FSEL R24, R24, RZ, P1 ;  /* 0x000000ff18187208 */ /* 0x000fc40000800000 */
[----:B------:R-:W-:Y:S02]  /*0cc0*/  FSEL R7, R7, RZ, P2 ;  /* 0x000000ff07077208 */ /* 0x000fe40001000000 */
[----:B------:R-:W-:Y:S02]  /*0cd0*/  FSEL R17, R17, RZ, P4 ;  /* 0x000000ff11117208 */ /* 0x000fe40002000000 */
[----:B------:R-:W-:Y:S02]  /*0ce0*/  FSEL R12, R12, RZ, P5 ;  /* 0x000000ff0c0c7208 */ /* 0x000fe40002800000 */
[----:B------:R-:W-:Y:S02]  /*0cf0*/  FSEL R16, R16, RZ, P3 ;  /* 0x000000ff10107208 */ /* 0x000fe40001800000 */
[----:B------:R-:W-:Y:S02]  /*0d00*/  FSEL R15, R15, RZ, P6 ;  /* 0x000000ff0f0f7208 */ /* 0x000fe40003000000 */
[----:B------:R-:W-:Y:S01]  /*0d10*/  LOP3.LUT R9, R20, 0xfc, RZ, 0xc0, !PT ;  /* 0x000000fc14097812 */ /* 0x000fe200078ec0ff */
[----:B------:R-:W-:Y:S04]  /*0d20*/  STS [R29+0x28], R7 ;  /* 0x000028071d007388 */ /* 0x000fe80000000800 */
        /* <DEDUP_REMOVED lines=13> */
[----:B------:R0:W-:Y:S04]  /*0e00*/  STS [R29], R24 ;  /* 0x000000181d007388 */ /* 0x0001e80000000800 */
[----:B------:R-:W-:Y:S01]  /*0e10*/  STS [R29+0x3c], R13 ;  /* 0x00003c0d1d007388 */ /* 0x000fe20000000800 */
[----:B------:R-:W-:Y:S01]  /*0e20*/  LOP3.LUT R14, R8, 0x3fc, RZ, 0xc0, !PT ;  /* 0x000003fc080e7812 */ /* 0x000fe200078ec0ff */
[----:B------:R-:W-:-:S02]  /*0e30*/  VIADD R11, R9, UR4 ;  /* 0x00000004090b7c36 */ /* 0x000fc40008000000 */
[----:B------:R-:W-:Y:S02]  /*0e40*/  IMAD.SHL.U32 R9, R20, 0x4, RZ ;  /* 0x0000000414097824 */ /* 0x000fe400078e00ff */
[----:B------:R-:W-:Y:S01]  /*0e50*/  IMAD R28, R14, 0x4, R11 ;  /* 0x000000040e1c7824 */ /* 0x000fe200078e020b */
[----:B------:R-:W-:Y:S02]  /*0e60*/  BAR.SYNC.DEFER_BLOCKING 0x0 ;  /* 0x0000000000007b1d */ /* 0x000fe40000010000 */
[----:B------:R-:W-:Y:S02]  /*0e70*/  LOP3.LUT R22, R22, 0xc, R9, 0xf8, !PT ;  /* 0x0000000c16167812 */ /* 0x000fe400078ef809 */
[----:B------:R-:W-:Y:S02]  /*0e80*/  SHF.R.U32.HI R20, RZ, 0x2, R20 ;  /* 0x00000002ff147819 */ /* 0x000fe40000011614 */
[----:B------:R-:W-:Y:S02]  /*0e90*/  FSETP.GTU.AND P2, PT, R24, RZ, PT ;  /* 0x000000ff1800720b */ /* 0x000fe40003f4c000 */
[----:B0-----:R-:W0:Y:S01]  /*0ea0*/  LDC.64 R24, c[0x0][0x238] ;  /* 0x00008e00ff187b82 */ /* 0x001e220000000a00 */
[----:B------:R-:W-:Y:S01]  /*0eb0*/  SGXT.U32 R20, R20, 0x6 ;  /* 0x000000061414781a */ /* 0x000fe20000000000 */
[----:B------:R-:W-:Y:S04]  /*0ec0*/  LDS R8, [R28] ;  /* 0x000000001c087984 */ /* 0x000fe80000000800 */
[----:B------:R-:W-:Y:S04]  /*0ed0*/  LDS R9, [R28+0x4] ;  /* 0x000004001c097984 */ /* 0x000fe80000000800 */
[----:B------:R-:W-:Y:S04]  /*0ee0*/  LDS R10, [R28+0x8] ;  /* 0x000008001c0a7984 */ /* 0x000fe80000000800 */
[----:B------:R1:W2:Y:S01]  /*0ef0*/  LDS R11, [R28+0xc] ;  /* 0x00000c001c0b7984 */ /* 0x0002a20000000800 */
[----:B------:R-:W-:-:S02]  /*0f00*/  PRMT R20, R20, 0x6540, R3 ;  /* 0x0000654014147816 */ /* 0x000fc40000000003 */
[----:B------:R-:W-:Y:S02]  /*0f10*/  LOP3.LUT R3, R14, 0x400, RZ, 0xfc, !PT ;  /* 0x000004000e037812 */ /* 0x000fe400078efcff */
[----:B------:R-:W-:Y:S02]  /*0f20*/  ISETP.GE.AND P1, PT, R22, 0x100, PT ;  /* 0x000001001600780c */ /* 0x000fe40003f26270 */
[----:B------:R-:W-:Y:S02]  /*0f30*/  SHF.R.U32.HI R3, RZ, 0x2, R3 ;  /* 0x00000002ff037819 */ /* 0x000fe40000011603 */
[C---:B------:R-:W-:Y:S02]  /*0f40*/  ISETP.LT.AND P3, PT, R20.reuse, 0xa00, !P1 ;  /* 0x00000a001400780c */ /* 0x040fe40004f61270 */
[----:B------:R-:W-:Y:S02]  /*0f50*/  LOP3.LUT R3, R3, 0x1fc, RZ, 0xc0, !PT ;  /* 0x000001fc03037812 */ /* 0x000fe400078ec0ff */
[----:B------:R-:W-:Y:S01]  /*0f60*/  FSETP.GTU.AND P6, PT, R27, RZ, PT ;  /* 0x000000ff1b00720b */ /* 0x000fe20003fcc000 */
[----:B------:R-:W-:-:S02]  /*0f70*/  IMAD R27, R20, 0x100, R22 ;  /* 0x00000100141b7824 */ /* 0x000fc400078e0216 */
[----:B------:R-:W-:Y:S01]  /*0f80*/  VIADD R3, R3, UR4 ;  /* 0x0000000403037c36 */ /* 0x000fe20008000000 */
[----:B------:R-:W-:Y:S01]  /*0f90*/  FSETP.GTU.AND P4, PT, R26, RZ, PT ;  /* 0x000000ff1a00720b */ /* 0x000fe20003f8c000 */
[----:B0-----:R-:W-:-:S04]  /*0fa0*/  IMAD.WIDE R26, R27, 0x4, R24 ;  /* 0x000000041b1a7825 */ /* 0x001fc800078e0218 */
[----:B-1----:R-:W-:Y:S01]  /*0fb0*/  IMAD R28, R14, 0x4, R3 ;  /* 0x000000040e1c7824 */ /* 0x002fe200078e0203 */
[----:B------:R-:W-:Y:S01]  /*0fc0*/  FSETP.GTU.AND P5, PT, R23, RZ, PT ;  /* 0x000000ff1700720b */ /* 0x000fe20003fac000 */
[----:B--2---:R0:W-:Y:S01]  /*0fd0*/  @P3 STG.E.128 desc[UR6][R26.64], R8 ;  /* 0x000000081a003986 */ /* 0x0041e2000c101d06 */
[----:B------:R-:W-:-:S03]  /*0fe0*/  FSETP.GTU.AND P3, PT, R15, RZ, PT ;  /* 0x000000ff0f00720b */ /* 0x000fc60003f6c000 */
[----:B------:R-:W-:Y:S01]  /*0ff0*/  LDS R8, [R28+0x1000] ;  /* 0x001000001c087984 */ /* 0x000fe20000000800 */
[----:B------:R-:W-:-:S03]  /*1000*/  SEL R15, RZ, 0x1, P4 ;  /* 0x00000001ff0f7807 */ /* 0x000fc60002000000 */
[----:B------:R-:W-:Y:S01]  /*1010*/  LDS R9, [R28+0x1004] ;  /* 0x001004001c097984 */ /* 0x000fe20000000800 */
[----:B------:R-:W-:-:S03]  /*1020*/  FSETP.GTU.AND P4, PT, R16, RZ, PT ;  /* 0x000000ff1000720b */ /* 0x000fc60003f8c000 */
[----:B------:R-:W-:Y:S04]  /*1030*/  LDS R10, [R28+0x1008] ;  /* 0x001008001c0a7984 */ /* 0x000fe80000000800 */
[----:B------:R-:W1:Y:S01]  /*1040*/  LDS R11, [R28+0x100c] ;  /* 0x00100c001c0b7984 */ /* 0x000e620000000800 */
[----:B------:R-:W-:Y:S02]  /*1050*/  SEL R16, RZ, 0x1, P5 ;  /* 0x00000001ff107807 */ /* 0x000fe40002800000 */
[----:B------:R-:W-:Y:S02]  /*1060*/  FSETP.GTU.AND P5, PT, R17, RZ, PT ;  /* 0x000000ff1100720b */ /* 0x000fe40003fac000 */
[----:B------:R-:W-:Y:S02]  /*1070*/  SEL R17, RZ, 0x1, P3 ;  /* 0x00000001ff117807 */ /* 0x000fe40001800000 */
[----:B------:R-:W-:-:S02]  /*1080*/  FSETP.GTU.AND P3, PT, R18, RZ, PT ;  /* 0x000000ff1200720b */ /* 0x000fc40003f6c000 */
[----:B------:R-:W-:Y:S02]  /*1090*/  SEL R18, RZ, 0x1, P4 ;  /* 0x00000001ff127807 */ /* 0x000fe40002000000 */
[----:B------:R-:W-:Y:S02]  /*10a0*/  FSETP.GTU.AND P4, PT, R19, RZ, PT ;  /* 0x000000ff1300720b */ /* 0x000fe40003f8c000 */
[----:B------:R-:W-:Y:S02]  /*10b0*/  SEL R19, RZ, 0x1, P5 ;  /* 0x00000001ff137807 */ /* 0x000fe40002800000 */
[----:B------:R-:W-:Y:S02]  /*10c0*/  FSETP.GTU.AND P5, PT, R21, RZ, PT ;  /* 0x000000ff1500720b */ /* 0x000fe40003fac000 */
[----:B------:R-:W-:Y:S02]  /*10d0*/  LOP3.LUT R21, R20, 0x40, RZ, 0xfc, !PT ;  /* 0x0000004014157812 */ /* 0x000fe400078efcff */
[----:B------:R-:W-:-:S02]  /*10e0*/  SEL R3, RZ, 0x1, P6 ;  /* 0x00000001ff037807 */ /* 0x000fc40003000000 */
[C---:B------:R-:W-:Y:S01]  /*10f0*/  ISETP.LT.AND P6, PT, R21.reuse, 0xa00, !P1 ;  /* 0x00000a001500780c */ /* 0x040fe20004fc1270 */
[----:B0-----:R-:W-:Y:S01]  /*1100*/  IMAD R27, R21, 0x100, R22 ;  /* 0x00000100151b7824 */ /* 0x001fe200078e0216 */
[C---:B------:R-:W-:Y:S02]  /*1110*/  LOP3.LUT R21, R20.reuse, 0x80, RZ, 0xfc, !PT ;  /* 0x0000008014157812 */ /* 0x040fe400078efcff */
[----:B------:R-:W-:Y:S02]  /*1120*/  LOP3.LUT R23, R20, 0xc0, RZ, 0xfc, !PT ;  /* 0x000000c014177812 */ /* 0x000fe400078efcff */
[----:B------:R-:W-:-:S04]  /*1130*/  LOP3.LUT R20, R14, 0x800, RZ, 0xfc, !PT ;  /* 0x000008000e147812 */ /* 0x000fc800078efcff */
[----:B------:R-:W-:-:S04]  /*1140*/  SHF.R.U32.HI R20, RZ, 0x2, R20 ;  /* 0x00000002ff147819 */ /* 0x000fc80000011614 */
[----:B------:R-:W-:Y:S01]  /*1150*/  LOP3.LUT R20, R20, 0x2fc, RZ, 0xc0, !PT ;  /* 0x000002fc14147812 */ /* 0x000fe200078ec0ff */
[----:B------:R-:W-:-:S04]  /*1160*/  IMAD.WIDE R26, R27, 0x4, R24 ;  /* 0x000000041b1a7825 */ /* 0x000fc800078e0218 */
[----:B------:R-:W-:-:S04]  /*1170*/  VIADD R29, R20, UR4 ;  /* 0x00000004141d7c36 */ /* 0x000fc80008000000 */
[C---:B------:R-:W-:Y:S01]  /*1180*/  IMAD R29, R14.reuse, 0x4, R29 ;  /* 0x000000040e1d7824 */ /* 0x040fe200078e021d */
[----:B-1----:R0:W-:Y:S04]  /*1190*/  @P6 STG.E.128 desc[UR6][R26.64], R8 ;  /* 0x000000081a006986 */ /* 0x0021e8000c101d06 */
[----:B------:R-:W-:Y:S04]  /*11a0*/  LDS R8, [R29+0x2000] ;  /* 0x002000001d087984 */ /* 0x000fe80000000800 */
[----:B------:R-:W-:Y:S04]  /*11b0*/  LDS R9, [R29+0x2004] ;  /* 0x002004001d097984 */ /* 0x000fe80000000800 */
[----:B------:R-:W-:Y:S04]  /*11c0*/  LDS R10, [R29+0x2008] ;  /* 0x002008001d0a7984 */ /* 0x000fe80000000800 */
[----:B------:R-:W1:Y:S01]  /*11d0*/  LDS R11, [R29+0x200c] ;  /* 0x00200c001d0b7984 */ /* 0x000e620000000800 */
[----:B------:R-:W-:-:S04]  /*11e0*/  LOP3.LUT R20, R14, 0xc00, RZ, 0xfc, !PT ;  /* 0x00000c000e147812 */ /* 0x000fc800078efcff */
[----:B------:R-:W-:Y:S02]  /*11f0*/  SHF.R.U32.HI R20, RZ, 0x2, R20 ;  /* 0x00000002ff147819 */ /* 0x000fe40000011614 */
[C---:B------:R-:W-:Y:S02]  /*1200*/  ISETP.LT.AND P6, PT, R21.reuse, 0xa00, !P1 ;  /* 0x00000a001500780c */ /* 0x040fe40004fc1270 */
[----:B------:R-:W-:Y:S01]  /*1210*/  LOP3.LUT R20, R20, 0x3fc, RZ, 0xc0, !PT ;  /* 0x000003fc14147812 */ /* 0x000fe200078ec0ff */
[----:B------:R-:W-:-:S04]  /*1220*/  IMAD R21, R21, 0x100, R22 ;  /* 0x0000010015157824 */ /* 0x000fc800078e0216 */
[----:B0-----:R-:W-:Y:S02]  /*1230*/  VIADD R27, R20, UR4 ;  /* 0x00000004141b7c36 */ /* 0x001fe40008000000 */
[----:B------:R-:W-:-:S04]  /*1240*/  IMAD.WIDE R20, R21, 0x4, R24 ;  /* 0x0000000415147825 */ /* 0x000fc800078e0218 */
[----:B------:R-:W-:Y:S01]  /*1250*/  IMAD R27, R14, 0x4, R27 ;  /* 0x000000040e1b7824 */ /* 0x000fe200078e021b */
[----:B-1----:R-:W-:Y:S04]  /*1260*/  @P6 STG.E.128 desc[UR6][R20.64], R8 ;  /* 0x0000000814006986 */ /* 0x002fe8000c101d06 */
[----:B------:R-:W-:Y:S04]  /*1270*/  LDS R8, [R27+0x3000] ;  /* 0x003000001b087984 */ /* 0x000fe80000000800 */
[----:B------:R-:W-:Y:S04]  /*1280*/  LDS R9, [R27+0x3004] ;  /* 0x003004001b097984 */ /* 0x000fe80000000800 */
[----:B------:R-:W-:Y:S04]  /*1290*/  LDS R10, [R27+0x3008] ;  /* 0x003008001b0a7984 */ /* 0x000fe80000000800 */
[----:B------:R-:W0:Y:S01]  /*12a0*/  LDS R11, [R27+0x300c] ;  /* 0x00300c001b0b7984 */ /* 0x000e220000000800 */
[C---:B------:R-:W-:Y:S01]  /*12b0*/  ISETP.LT.AND P1, PT, R23.reuse, 0xa00, !P1 ;  /* 0x00000a001700780c */ /* 0x040fe20004f21270 */
[----:B------:R-:W1:Y:S01]  /*12c0*/  S2R R14, SR_TID.X ;  /* 0x00000000000e7919 */ /* 0x000e620000002100 */
[----:B------:R-:W-:-:S04]  /*12d0*/  IMAD R23, R23, 0x100, R22 ;  /* 0x0000010017177824 */ /* 0x000fc800078e0216 */
[----:B------:R-:W-:Y:S01]  /*12e0*/  IMAD.WIDE R24, R23, 0x4, R24 ;  /* 0x0000000417187825 */ /* 0x000fe200078e0218 */
[----:B------:R-:W-:Y:S02]  /*12f0*/  FSETP.GTU.AND P6, PT, R4, RZ, PT ;  /* 0x000000ff0400720b */ /* 0x000fe40003fcc000 */
[----:B------:R-:W-:Y:S02]  /*1300*/  SEL R4, RZ, 0x1, P2 ;  /* 0x00000001ff047807 */ /* 0x000fe40001000000 */
[----:B------:R-:W-:Y:S02]  /*1310*/  FSETP.GTU.AND P2, PT, R5, RZ, PT ;  /* 0x000000ff0500720b */ /* 0x000fe40003f4c000 */
[----:B------:R-:W-:Y:S02]  /*1320*/  SEL R22, RZ, 0x1fffe, P5 ;  /* 0x0001fffeff167807 */ /* 0x000fe40002800000 */
[----:B------:R-:W-:Y:S02]  /*1330*/  SEL R5, RZ, 0x1, P5 ;  /* 0x00000001ff057807 */ /* 0x000fe40002800000 */
[----:B------:R-:W-:-:S02]  /*1340*/  FSETP.GTU.AND P5, PT, R12, RZ, PT ;  /* 0x000000ff0c00720b */ /* 0x000fc40003fac000 */
[----:B------:R-:W-:Y:S02]  /*1350*/  SEL R12, RZ, 0x1, P3 ;  /* 0x00000001ff0c7807 */ /* 0x000fe40001800000 */
[----:B------:R-:W-:Y:S02]  /*1360*/  FSETP.GTU.AND P3, PT, R7, RZ, PT ;  /* 0x000000ff0700720b */ /* 0x000fe40003f6c000 */
[----:B------:R-:W-:Y:S01]  /*1370*/  SEL R7, RZ, 0x1fffe, P5 ;  /* 0x0001fffeff077807 */ /* 0x000fe20002800000 */
[----:B0-----:R0:W-:Y:S01]  /*1380*/  @P1 STG.E.128 desc[UR6][R24.64], R8 ;  /* 0x0000000818001986 */ /* 0x0011e2000c101d06 */
[----:B------:R-:W-:Y:S01]  /*1390*/  SEL R20, RZ, 0x1, P5 ;  /* 0x00000001ff147807 */ /* 0x000fe20002800000 */
[----:B------:R-:W-:Y:S01]  /*13a0*/  BAR.SYNC.DEFER_BLOCKING 0x0 ;  /* 0x0000000000007b1d */ /* 0x000fe20000010000 */
[----:B------:R-:W-:Y:S02]  /*13b0*/  FSETP.GTU.AND P5, PT, R6, RZ, PT ;  /* 0x000000ff0600720b */ /* 0x000fe40003fac000 */
[----:B------:R-:W-:Y:S01]  /*13c0*/  SEL R6, RZ, 0x1fffe, P3 ;  /* 0x0001fffeff067807 */ /* 0x000fe20001800000 */
[----:B------:R-:W-:Y:S01]  /*13d0*/  IMAD.IADD R17, R17, 0x1, R22 ;  /* 0x0000000111117824 */ /* 0x000fe200078e0216 */
[----:B-1----:R-:W-:Y:S01]  /*13e0*/  LOP3.LUT R21, R14, 0xff, RZ, 0xc0, !PT ;  /* 0x000000ff0e157812 */ /* 0x002fe200078ec0ff */
[----:B------:R-:W-:Y:S01]  /*13f0*/  IMAD.IADD R18, R18, 0x1, R7 ;  /* 0x0000000112127824 */ /* 0x000fe200078e0207 */
[----:B------:R-:W-:Y:S01]  /*1400*/  FSETP.GTU.AND P1, PT, R13, RZ, PT ;  /* 0x000000ff0d00720b */ /* 0x000fe20003f2c000 */
[----:B------:R-:W-:Y:S01]  /*1410*/  IMAD.IADD R19, R19, 0x1, R6 ;  /* 0x0000000113137824 */ /* 0x000fe200078e0206 */
[----:B------:R-:W-:-:S02]  /*1420*/  SEL R6, RZ, 0x1, P4 ;  /* 0x00000001ff067807 */ /* 0x000fc40002000000 */
[----:B------:R-:W-:Y:S02]  /*1430*/  SEL R7, RZ, 0x1, P3 ;  /* 0x00000001ff077807 */ /* 0x000fe40001800000 */
[----:B------:R-:W-:Y:S02]  /*1440*/  SEL R13, RZ, 0x1, P5 ;  /* 0x00000001ff0d7807 */ /* 0x000fe40002800000 */
[----:B0-----:R-:W-:Y:S02]  /*1450*/  SEL R8, RZ, 0x1, P6 ;  /* 0x00000001ff087807 */ /* 0x001fe40003000000 */
[----:B------:R-:W-:Y:S02]  /*1460*/  LOP3.LUT R9, R17, 0x1, RZ, 0xc0, !PT ;  /* 0x0000000111097812 */ /* 0x000fe400078ec0ff */
[----:B------:R-:W-:Y:S02]  /*1470*/  LOP3.LUT R10, R18, 0x1, RZ, 0xc0, !PT ;  /* 0x00000001120a7812 */ /* 0x000fe400078ec0ff */
[----:B------:R-:W-:Y:S01]  /*1480*/  LOP3.LUT R11, R19, 0x1, RZ, 0xc0, !PT ;  /* 0x00000001130b7812 */ /* 0x000fe200078ec0ff */
[----:B------:R0:W-:Y:S04]  /*1490*/  STS.U8 [R21+UR4+0x110], R3 ;  /* 0x0001100315007988 */ /* 0x0001e80008000004 */
[----:B------:R1:W-:Y:S01]  /*14a0*/  STS.U8 [R21+UR4+0x440], R12 ;  /* 0x0004400c15007988 */ /* 0x0003e20008000004 */
[----:B0-----:R-:W-:-:S02]  /*14b0*/  SEL R3, RZ, 0x1, P2 ;  /* 0x00000001ff037807 */ /* 0x001fc40001000000 */
[----:B-1----:R-:W-:Y:S01]  /*14c0*/  SEL R12, RZ, 0x1, P1 ;  /* 0x00000001ff0c7807 */ /* 0x002fe20000800000 */
[----:B------:R-:W-:Y:S04]  /*14d0*/  STS.U8 [R21+UR4], R4 ;  /* 0x0000000415007988 */ /* 0x000fe80008000004 */
[----:B------:R-:W-:Y:S04]  /*14e0*/  STS.U8 [R21+UR4+0x220], R5 ;  /* 0x0002200515007988 */ /* 0x000fe80008000004 */
        /* <DEDUP_REMOVED lines=11> */
[----:B------:R-:W-:Y:S01]  /*15a0*/  STS.U8 [R21+UR4+0xff0], R12 ;  /* 0x000ff00c15007988 */ /* 0x000fe20008000004 */
[----:B------:R-:W-:Y:S06]  /*15b0*/  BAR.SYNC.DEFER_BLOCKING 0x0 ;  /* 0x0000000000007b1d */ /* 0x000fec0000010000 */
[----:B------:R-:W0:Y:S01]  /*15c0*/  LDS.128 R4, [R2+UR4] ;  /* 0x0000000402047984 */ /* 0x000e220008000c00 */
[----:B------:R-:W-:Y:S01]  /*15d0*/  ULDC.64 UR4, c[0x0][0x240] ;  /* 0x0000900000047ab9 */ /* 0x000fe20000000a00 */
[----:B0-----:R-:W-:-:S02]  /*15e0*/  PRMT R13, R4, 0x7772, RZ ;  /* 0x00007772040d7816 */ /* 0x001fc400000000ff */
[----:B------:R-:W-:Y:S02]  /*15f0*/  PRMT R14, R4, 0x7771, RZ ;  /* 0x00007771040e7816 */ /* 0x000fe400000000ff */
[----:B------:R-:W-:Y:S02]  /*1600*/  PRMT R12, R6, 0x7772, RZ ;  /* 0x00007772060c7816 */ /* 0x000fe400000000ff */
[----:B------:R-:W-:Y:S02]  /*1610*/  PRMT R3, R14, 0x5410, R13 ;  /* 0x000054100e037816 */ /* 0x000fe4000000000d */
[----:B------:R-:W-:Y:S02]  /*1620*/  PRMT R13, R6, 0x7771, RZ ;  /* 0x00007771060d7816 */ /* 0x000fe400000000ff */
[C---:B------:R-:W-:Y:S02]  /*1630*/  PRMT R2, R7.reuse, 0x7772, RZ ;  /* 0x0000777207027816 */ /* 0x040fe400000000ff */
[----:B------:R-:W-:-:S02]  /*1640*/  PRMT R15, R7, 0x7771, RZ ;  /* 0x00007771070f7816 */ /* 0x000fc400000000ff */
[----:B------:R-:W-:Y:S02]  /*1650*/  PRMT R8, R4, 0x7770, RZ ;  /* 0x0000777004087816 */ /* 0x000fe400000000ff */
[----:B------:R-:W-:Y:S02]  /*1660*/  LOP3.LUT R3, R3, 0x10001, RZ, 0xc0, !PT ;  /* 0x0001000103037812 */ /* 0x000fe400078ec0ff */
[----:B------:R-:W-:Y:S02]  /*1670*/  PRMT R12, R13, 0x5410, R12 ;  /* 0x000054100d0c7816 */ /* 0x000fe4000000000c */
[----:B------:R-:W-:Y:S02]  /*1680*/  PRMT R15, R15, 0x5410, R2 ;  /* 0x000054100f0f7816 */ /* 0x000fe40000000002 */
[----:B------:R-:W-:Y:S02]  /*1690*/  LOP3.LUT R17, R8, 0x1, RZ, 0xc0, !PT ;  /* 0x0000000108117812 */ /* 0x000fe400078ec0ff */
[----:B------:R-:W-:-:S02]  /*16a0*/  PRMT R9, R5, 0x7772, RZ ;  /* 0x0000777205097816 */ /* 0x000fc400000000ff */
[----:B------:R-:W-:Y:S02]  /*16b0*/  PRMT R10, R5, 0x7771, RZ ;  /* 0x00007771050a7816 */ /* 0x000fe400000000ff */
[----:B------:R-:W-:Y:S02]  /*16c0*/  LOP3.LUT R8, R3, 0xffff, RZ, 0xc0, !PT ;  /* 0x0000ffff03087812 */ /* 0x000fe400078ec0ff */
[----:B------:R-:W-:Y:S02]  /*16d0*/  PRMT R11, R6, 0x7770, RZ ;  /* 0x00007770060b7816 */ /* 0x000fe400000000ff */
[----:B------:R-:W-:Y:S02]  /*16e0*/  PRMT R14, R7, 0x7770, RZ ;  /* 0x00007770070e7816 */ /* 0x000fe400000000ff */
[----:B------:R-:W-:Y:S02]  /*16f0*/  LOP3.LUT R12, R12, 0x10001, RZ, 0xc0, !PT ;  /* 0x000100010c0c7812 */ /* 0x000fe400078ec0ff */
[----:B------:R-:W-:-:S02]  /*1700*/  LOP3.LUT R15, R15, 0x10001, RZ, 0xc0, !PT ;  /* 0x000100010f0f7812 */ /* 0x000fc400078ec0ff */
[----:B------:R-:W-:Y:S02]  /*1710*/  PRMT R9, R10, 0x5410, R9 ;  /* 0x000054100a097816 */ /* 0x000fe40000000009 */
[----:B------:R-:W-:Y:S02]  /*1720*/  PRMT R2, R17, 0x3340, R8 ;  /* 0x0000334011027816 */ /* 0x000fe40000000008 */
[----:B------:R-:W-:Y:S02]  /*1730*/  LOP3.LUT R11, R11, 0x1, RZ, 0xc0, !PT ;  /* 0x000000010b0b7812 */ /* 0x000fe400078ec0ff */
[----:B------:R-:W-:Y:S02]  /*1740*/  LOP3.LUT R17, R14, 0x1, RZ, 0xc0, !PT ;  /* 0x000000010e117812 */ /* 0x000fe400078ec0ff */
[----:B------:R-:W-:Y:S02]  /*1750*/  LOP3.LUT R10, R12, 0xffff, RZ, 0xc0, !PT ;  /* 0x0000ffff0c0a7812 */ /* 0x000fe400078ec0ff */
[----:B------:R-:W-:-:S02]  /*1760*/  SHF.R.U32.HI R16, RZ, 0x18, R4 ;  /* 0x00000018ff107819 */ /* 0x000fc40000011604 */
[----:B------:R-:W-:Y:S02]  /*1770*/  LOP3.LUT R14, R15, 0xffff, RZ, 0xc0, !PT ;  /* 0x0000ffff0f0e7812 */ /* 0x000fe400078ec0ff */
[----:B------:R-:W-:Y:S02]  /*1780*/  PRMT R4, R5, 0x7770, RZ ;  /* 0x0000777005047816 */ /* 0x000fe400000000ff */
[----:B------:R-:W-:Y:S02]  /*1790*/  SHF.R.U32.HI R6, RZ, 0x18, R6 ;  /* 0x00000018ff067819 */ /* 0x000fe40000011606 */
[----:B------:R-:W-:Y:S02]  /*17a0*/  PRMT R10, R11, 0x3340, R10 ;  /* 0x000033400b0a7816 */ /* 0x000fe4000000000a */
[----:B------:R-:W-:Y:S02]  /*17b0*/  PRMT R11, R17, 0x3340, R14 ;  /* 0x00003340110b7816 */ /* 0x000fe4000000000e */
[----:B------:R-:W-:-:S02]  /*17c0*/  LOP3.LUT R8, R4, 0x1, RZ, 0xc0, !PT ;  /* 0x0000000104087812 */ /* 0x000fc400078ec0ff */
[----:B------:R-:W-:Y:S02]  /*17d0*/  LOP3.LUT R9, R9, 0x10001, RZ, 0xc0, !PT ;  /* 0x0001000109097812 */ /* 0x000fe400078ec0ff */
[----:B------:R-:W-:Y:S02]  /*17e0*/  SGXT.U32 R14, R6, 0x1 ;  /* 0x00000001060e781a */ /* 0x000fe40000000000 */
[----:B------:R-:W-:Y:S02]  /*17f0*/  SHF.R.U32.HI R7, RZ, 0x18, R7 ;  /* 0x00000018ff077819 */ /* 0x000fe40000011607 */
[----:B------:R-:W-:Y:S02]  /*1800*/  SGXT.U32 R13, R16, 0x1 ;  /* 0x00000001100d781a */ /* 0x000fe40000000000 */
[----:B------:R-:W-:Y:S02]  /*1810*/  PRMT R4, R3, 0x7732, RZ ;  /* 0x0000773203047816 */ /* 0x000fe400000000ff */
[----:B------:R-:W-:-:S02]  /*1820*/  PRMT R6, R12, 0x7732, RZ ;  /* 0x000077320c067816 */ /* 0x000fc400000000ff */
[----:B------:R-:W-:Y:S02]  /*1830*/  SHF.R.U32.HI R5, RZ, 0x18, R5 ;  /* 0x00000018ff057819 */ /* 0x000fe40000011605 */
[----:B------:R-:W-:Y:S02]  /*1840*/  LOP3.LUT R3, R9, 0xffff, RZ, 0xc0, !PT ;  /* 0x0000ffff09037812 */ /* 0x000fe400078ec0ff */
[----:B------:R-:W-:Y:S02]  /*1850*/  PRMT R13, R4, 0x3340, R13 ;  /* 0x00003340040d7816 */ /* 0x000fe4000000000d */
[----:B------:R-:W-:Y:S01]  /*1860*/  SGXT.U32 R12, R7, 0x1 ;  /* 0x00000001070c781a */ /* 0x000fe20000000000 */
[----:B------:R-:W-:Y:S01]  /*1870*/  IMAD.MOV.U32 R7, RZ, RZ, R6 ;  /* 0x000000ffff077224 */ /* 0x000fe200078e0006 */
[----:B------:R-:W-:Y:S02]  /*1880*/  SGXT.U32 R5, R5, 0x1 ;  /* 0x000000010505781a */ /* 0x000fe40000000000 */
[----:B------:R-:W-:-:S02]  /*1890*/  PRMT R4, R9, 0x7732, RZ ;  /* 0x0000773209047816 */ /* 0x000fc400000000ff */
[----:B------:R-:W-:Y:S02]  /*18a0*/  PRMT R3, R8, 0x3340, R3 ;  /* 0x0000334008037816 */ /* 0x000fe40000000003 */
[----:B------:R-:W-:Y:S02]  /*18b0*/  PRMT R9, R15, 0x7732, RZ ;  /* 0x000077320f097816 */ /* 0x000fe400000000ff */
[----:B------:R-:W-:Y:S02]  /*18c0*/  IADD3 R8, P1, R0, UR4, RZ ;  /* 0x0000000400087c10 */ /* 0x000fe4000ff3e0ff */
[----:B------:R-:W-:Y:S02]  /*18d0*/  PRMT R6, R4, 0x3340, R5 ;  /* 0x0000334004067816 */ /* 0x000fe40000000005 */
[----:B------:R-:W-:Y:S02]  /*18e0*/  PRMT R7, R7, 0x3340, R14 ;  /* 0x0000334007077816 */ /* 0x000fe4000000000e */
[----:B------:R-:W-:-:S02]  /*18f0*/  PRMT R12, R9, 0x3340, R12 ;  /* 0x00003340090c7816 */ /* 0x000fc4000000000c */
[----:B------:R-:W-:Y:S02]  /*1900*/  LEA.HI.X.SX32 R9, R0, UR5, 0x1, P1 ;  /* 0x0000000500097c11 */ /* 0x000fe400088f0eff */
[----:B------:R-:W-:Y:S02]  /*1910*/  PRMT R5, R3, 0x5410, R6 ;  /* 0x0000541003057816 */ /* 0x000fe40000000006 */
[----:B------:R-:W-:Y:S02]  /*1920*/  PRMT R6, R10, 0x5410, R7 ;  /* 0x000054100a067816 */ /* 0x000fe40000000007 */
[----:B------:R-:W-:Y:S02]  /*1930*/  PRMT R4, R2, 0x5410, R13 ;  /* 0x0000541002047816 */ /* 0x000fe4000000000d */
[----:B------:R-:W-:Y:S01]  /*1940*/  PRMT R7, R11, 0x5410, R12 ;  /* 0x000054100b077816 */ /* 0x000fe2000000000c */
[----:B------:R-:W-:Y:S06]  /*1950*/  @!P0 EXIT ;  /* 0x000000000000894d */ /* 0x000fec0003800000 */
[----:B------:R-:W-:Y:S01]  /*1960*/  STG.E.128 desc[UR6][R8.64], R4 ;  /* 0x0000000408007986 */ /* 0x000fe2000c101d06 */
[----:B------:R-:W-:Y:S05]  /*1970*/  EXIT ;  /* 0x000000000000794d */ /* 0x000fea0003800000 */
.L_x_0:
[----:B------:R-:W-:-:S00]  /*1980*/  BRA `(.L_x_0) ;  /* 0xfffffffc00fc7947 */ /* 0x000fc0000383ffff */
[----:B------:R-:W-:-:S00]  /*1990*/  NOP ;  /* 0x0000000000007918 */ /* 0x000fc00000000000 */
        /* <DEDUP_REMOVED lines=14> */
.L_x_1:


//--------------------- .nv.global.init           --------------------------
	.section	.nv.global.init,"aw",@progbits
.nv.global.init:
	.type		_$_str,@object
	.size		_$_str,(_$_str_$_2 - _$_str)
_$_str:
        /*0000*/ 	.byte	0x5f, 0x5f, 0x43, 0x55, 0x44, 0x41, 0x5f, 0x46, 0x54, 0x5a, 0x00
	.type		_$_str_$_2,@object
	.size		_$_str_$_2,(.L_1 - _$_str_$_2)
_$_str_$_2:
        /*000b*/ 	.byte	0x5f, 0x5f, 0x43, 0x55, 0x44, 0x41, 0x5f, 0x50, 0x52, 0x45, 0x43, 0x5f, 0x53, 0x51, 0x52, 0x54
        /*001b*/ 	.byte	0x00
.L_1:


//--------------------- .nv.shared.triton_poi_fused__native_batch_norm_legit_no_training_relu_threshold_backward_24 --------------------------
	.section	.nv.shared.triton_poi_fused__native_batch_norm_legit_no_training_relu_threshold_backward_24,"aw",@nobits
	.sectionflags	@""
	.align	16
	.zero		1024


//--------------------- .nv.constant0.triton_poi_fused__native_batch_norm_legit_no_training_relu_threshold_backward_24 --------------------------
	.section	.nv.constant0.triton_poi_fused__native_batch_norm_legit_no_training_relu_threshold_backward_24,"a",@progbits
	.sectionflags	@""
	.align	4
.nv.constant0.triton_poi_fused__native_batch_norm_legit_no_training_relu_threshold_backward_24:
	.zero		592
